//
// Generated by NVIDIA NVVM Compiler
//
// Compiler Build ID: CL-36424714
// Cuda compilation tools, release 13.0, V13.0.88
// Based on NVVM 20.0.0
//

.version 9.0
.target sm_100
.address_size 64

	// .globl	_Z12reluBackwardPKfS0_Pfi

.visible .entry _Z12reluBackwardPKfS0_Pfi(
	.param .u64 .ptr .align 1 _Z12reluBackwardPKfS0_Pfi_param_0,
	.param .u64 .ptr .align 1 _Z12reluBackwardPKfS0_Pfi_param_1,
	.param .u64 .ptr .align 1 _Z12reluBackwardPKfS0_Pfi_param_2,
	.param .u32 _Z12reluBackwardPKfS0_Pfi_param_3
)
{


	ret;

}
	// .globl	_Z22fullyConnectedBackwardPKfS0_S0_PfS1_S1_iii
.visible .entry _Z22fullyConnectedBackwardPKfS0_S0_PfS1_S1_iii(
	.param .u64 .ptr .align 1 _Z22fullyConnectedBackwardPKfS0_S0_PfS1_S1_iii_param_0,
	.param .u64 .ptr .align 1 _Z22fullyConnectedBackwardPKfS0_S0_PfS1_S1_iii_param_1,
	.param .u64 .ptr .align 1 _Z22fullyConnectedBackwardPKfS0_S0_PfS1_S1_iii_param_2,
	.param .u64 .ptr .align 1 _Z22fullyConnectedBackwardPKfS0_S0_PfS1_S1_iii_param_3,
	.param .u64 .ptr .align 1 _Z22fullyConnectedBackwardPKfS0_S0_PfS1_S1_iii_param_4,
	.param .u64 .ptr .align 1 _Z22fullyConnectedBackwardPKfS0_S0_PfS1_S1_iii_param_5,
	.param .u32 _Z22fullyConnectedBackwardPKfS0_S0_PfS1_S1_iii_param_6,
	.param .u32 _Z22fullyConnectedBackwardPKfS0_S0_PfS1_S1_iii_param_7,
	.param .u32 _Z22fullyConnectedBackwardPKfS0_S0_PfS1_S1_iii_param_8
)
{


	ret;

}
	// .globl	_Z9sgdUpdatePfPKfif
.visible .entry _Z9sgdUpdatePfPKfif(
	.param .u64 .ptr .align 1 _Z9sgdUpdatePfPKfif_param_0,
	.param .u64 .ptr .align 1 _Z9sgdUpdatePfPKfif_param_1,
	.param .u32 _Z9sgdUpdatePfPKfif_param_2,
	.param .f32 _Z9sgdUpdatePfPKfif_param_3
)
{


	ret;

}


// ===== COMPILED SASS (sm_100) =====

	.target	sm_100

	.elftype	@"ET_EXEC"


//--------------------- .note.nv.tkinfo           --------------------------
	.section	.note.nv.tkinfo,"",@"SHT_NOTE"
	.sectionflags	@"SHF_NOTE_NV_TKINFO"
	.tkinfo
        /*0018*/ 	.word	0x00000002
        /*0030*/ 	.string	""
        /*0030*/ 	.string	"ptxas"
        /*0030*/ 	.string	"Cuda compilation tools, release 13.0, V13.0.88"
        /*0030*/ 	.string	"Build cuda_13.0.r13.0/compiler.36424714_0"
        /*0030*/ 	.string	"-arch sm_100 -m 64 "



//--------------------- .note.nv.cuinfo           --------------------------
	.section	.note.nv.cuinfo,"",@"SHT_NOTE"
	.sectionflags	@"SHF_NOTE_NV_CUINFO"
        /*0018*/ 	.short	0x0002
        /*001a*/ 	.short	0x0064
        /*001c*/ 	.short	0x0082
	.zero		2


//--------------------- .nv.info                  --------------------------
	.section	.nv.info,"",@"SHT_CUDA_INFO"
	.align	4


	//----- nvinfo : EIATTR_REGCOUNT
	.align		4
        /*0000*/ 	.byte	0x04, 0x2f
        /*0002*/ 	.short	(.L_1 - .L_0)
	.align		4
.L_0:
        /*0004*/ 	.word	index@(_Z12reluBackwardPKfS0_Pfi)
        /*0008*/ 	.word	0x00000004


	//----- nvinfo : EIATTR_FRAME_SIZE
	.align		4
.L_1:
        /*000c*/ 	.byte	0x04, 0x11
        /*000e*/ 	.short	(.L_3 - .L_2)
	.align		4
.L_2:
        /*0010*/ 	.word	index@(_Z12reluBackwardPKfS0_Pfi)
        /*0014*/ 	.word	0x00000000


	//----- nvinfo : EIATTR_REGCOUNT
	.align		4
.L_3:
        /*0018*/ 	.byte	0x04, 0x2f
        /*001a*/ 	.short	(.L_5 - .L_4)
	.align		4
.L_4:
        /*001c*/ 	.word	index@(_Z22fullyConnectedBackwardPKfS0_S0_PfS1_S1_iii)
        /*0020*/ 	.word	0x00000004


	//----- nvinfo : EIATTR_FRAME_SIZE
	.align		4
.L_5:
        /*0024*/ 	.byte	0x04, 0x11
        /*0026*/ 	.short	(.L_7 - .L_6)
	.align		4
.L_6:
        /*0028*/ 	.word	index@(_Z22fullyConnectedBackwardPKfS0_S0_PfS1_S1_iii)
        /*002c*/ 	.word	0x00000000


	//----- nvinfo : EIATTR_REGCOUNT
	.align		4
.L_7:
        /*0030*/ 	.byte	0x04, 0x2f
        /*0032*/ 	.short	(.L_9 - .L_8)
	.align		4
.L_8:
        /*0034*/ 	.word	index@(_Z9sgdUpdatePfPKfif)
        /*0038*/ 	.word	0x00000004


	//----- nvinfo : EIATTR_FRAME_SIZE
	.align		4
.L_9:
        /*003c*/ 	.byte	0x04, 0x11
        /*003e*/ 	.short	(.L_11 - .L_10)
	.align		4
.L_10:
        /*0040*/ 	.word	index@(_Z9sgdUpdatePfPKfif)
        /*0044*/ 	.word	0x00000000


	//----- nvinfo : EIATTR_MIN_STACK_SIZE
	.align		4
.L_11:
        /*0048*/ 	.byte	0x04, 0x12
        /*004a*/ 	.short	(.L_13 - .L_12)
	.align		4
.L_12:
        /*004c*/ 	.word	index@(_Z9sgdUpdatePfPKfif)
        /*0050*/ 	.word	0x00000000


	//----- nvinfo : EIATTR_MIN_STACK_SIZE
	.align		4
.L_13:
        /*0054*/ 	.byte	0x04, 0x12
        /*0056*/ 	.short	(.L_15 - .L_14)
	.align		4
.L_14:
        /*0058*/ 	.word	index@(_Z22fullyConnectedBackwardPKfS0_S0_PfS1_S1_iii)
        /*005c*/ 	.word	0x00000000


	//----- nvinfo : EIATTR_MIN_STACK_SIZE
	.align		4
.L_15:
        /*0060*/ 	.byte	0x04, 0x12
        /*0062*/ 	.short	(.L_17 - .L_16)
	.align		4
.L_16:
        /*0064*/ 	.word	index@(_Z12reluBackwardPKfS0_Pfi)
        /*0068*/ 	.word	0x00000000
.L_17:


//--------------------- .nv.compat                --------------------------
	.section	.nv.compat,"",@"SHT_CUDA_COMPAT_INFO"
	.align	4
        /*0000*/ 	.byte	0x02, 0x09, 0x00, 0x00, 0x02, 0x02, 0x01, 0x00, 0x02, 0x05, 0x05, 0x00, 0x03, 0x07, 0x01, 0x01
        /*0010*/ 	.byte	0x02, 0x03, 0x00, 0x00, 0x02, 0x06, 0x01, 0x00, 0x04, 0x0b, 0x08, 0x00, 0x09, 0x00, 0x00, 0x00
        /*0020*/ 	.byte	0x00, 0x00, 0x00, 0x00


//--------------------- .nv.info._Z9sgdUpdatePfPKfif --------------------------
	.section	.nv.info._Z9sgdUpdatePfPKfif,"",@"SHT_CUDA_INFO"
	.sectionflags	@""
	.align	4


	//----- nvinfo : EIATTR_CUDA_API_VERSION
	.align		4
        /*0000*/ 	.byte	0x04, 0x37
        /*0002*/ 	.short	(.L_19 - .L_18)
.L_18:
        /*0004*/ 	.word	0x00000082


	//----- nvinfo : EIATTR_KPARAM_INFO
	.align		4
.L_19:
        /*0008*/ 	.byte	0x04, 0x17
        /*000a*/ 	.short	(.L_21 - .L_20)
.L_20:
        /*000c*/ 	.word	0x00000000
        /*0010*/ 	.short	0x0003
        /*0012*/ 	.short	0x0014
        /*0014*/ 	.byte	0x00, 0xf0, 0x11, 0x00


	//----- nvinfo : EIATTR_KPARAM_INFO
	.align		4
.L_21:
        /*0018*/ 	.byte	0x04, 0x17
        /*001a*/ 	.short	(.L_23 - .L_22)
.L_22:
        /*001c*/ 	.word	0x00000000
        /*0020*/ 	.short	0x0002
        /*0022*/ 	.short	0x0010
        /*0024*/ 	.byte	0x00, 0xf0, 0x11, 0x00


	//----- nvinfo : EIATTR_KPARAM_INFO
	.align		4
.L_23:
        /*0028*/ 	.byte	0x04, 0x17
        /*002a*/ 	.short	(.L_25 - .L_24)
.L_24:
        /*002c*/ 	.word	0x00000000
        /*0030*/ 	.short	0x0001
        /*0032*/ 	.short	0x0008
        /*0034*/ 	.byte	0x00, 0xf5, 0x21, 0x00


	//----- nvinfo : EIATTR_KPARAM_INFO
	.align		4
.L_25:
        /*0038*/ 	.byte	0x04, 0x17
        /*003a*/ 	.short	(.L_27 - .L_26)
.L_26:
        /*003c*/ 	.word	0x00000000
        /*0040*/ 	.short	0x0000
        /*0042*/ 	.short	0x0000
        /*0044*/ 	.byte	0x00, 0xf5, 0x21, 0x00


	//----- nvinfo : EIATTR_SPARSE_MMA_MASK
	.align		4
.L_27:
        /*0048*/ 	.byte	0x03, 0x50
        /*004a*/ 	.short	0x0000


	//----- nvinfo : EIATTR_MAXREG_COUNT
	.align		4
        /*004c*/ 	.byte	0x03, 0x1b
        /*004e*/ 	.short	0x00ff


	//----- nvinfo : EIATTR_MERCURY_ISA_VERSION
	.align		4
        /*0050*/ 	.byte	0x03, 0x5f
        /*0052*/ 	.short	0x0101


	//----- nvinfo : EIATTR_VRC_CTA_INIT_COUNT
	.align		4
        /*0054*/ 	.byte	0x02, 0x4a
	.zero		1
	.zero		1


	//----- nvinfo : EIATTR_EXIT_INSTR_OFFSETS
	.align		4
        /*0058*/ 	.byte	0x04, 0x1c
        /*005a*/ 	.short	(.L_29 - .L_28)


	//   ....[0]....
.L_28:
        /*005c*/ 	.word	0x00000010


	//----- nvinfo : EIATTR_CBANK_PARAM_SIZE
	.align		4
.L_29:
        /*0060*/ 	.byte	0x03, 0x19
        /*0062*/ 	.short	0x0018


	//----- nvinfo : EIATTR_PARAM_CBANK
	.align		4
        /*0064*/ 	.byte	0x04, 0x0a
        /*0066*/ 	.short	(.L_31 - .L_30)
	.align		4
.L_30:
        /*0068*/ 	.word	index@(.nv.constant0._Z9sgdUpdatePfPKfif)
        /*006c*/ 	.short	0x0380
        /*006e*/ 	.short	0x0018


	//----- nvinfo : EIATTR_SW_WAR
	.align		4
.L_31:
        /*0070*/ 	.byte	0x04, 0x36
        /*0072*/ 	.short	(.L_33 - .L_32)
.L_32:
        /*0074*/ 	.word	0x00000008
.L_33:


//--------------------- .nv.info._Z22fullyConnectedBackwardPKfS0_S0_PfS1_S1_iii --------------------------
	.section	.nv.info._Z22fullyConnectedBackwardPKfS0_S0_PfS1_S1_iii,"",@"SHT_CUDA_INFO"
	.sectionflags	@""
	.align	4


	//----- nvinfo : EIATTR_CUDA_API_VERSION
	.align		4
        /*0000*/ 	.byte	0x04, 0x37
        /*0002*/ 	.short	(.L_35 - .L_34)
.L_34:
        /*0004*/ 	.word	0x00000082


	//----- nvinfo : EIATTR_KPARAM_INFO
	.align		4
.L_35:
        /*0008*/ 	.byte	0x04, 0x17
        /*000a*/ 	.short	(.L_37 - .L_36)
.L_36:
        /*000c*/ 	.word	0x00000000
        /*0010*/ 	.short	0x0008
        /*0012*/ 	.short	0x0038
        /*0014*/ 	.byte	0x00, 0xf0, 0x11, 0x00


	//----- nvinfo : EIATTR_KPARAM_INFO
	.align		4
.L_37:
        /*0018*/ 	.byte	0x04, 0x17
        /*001a*/ 	.short	(.L_39 - .L_38)
.L_38:
        /*001c*/ 	.word	0x00000000
        /*0020*/ 	.short	0x0007
        /*0022*/ 	.short	0x0034
        /*0024*/ 	.byte	0x00, 0xf0, 0x11, 0x00


	//----- nvinfo : EIATTR_KPARAM_INFO
	.align		4
.L_39:
        /*0028*/ 	.byte	0x04, 0x17
        /*002a*/ 	.short	(.L_41 - .L_40)
.L_40:
        /*002c*/ 	.word	0x00000000
        /*0030*/ 	.short	0x0006
        /*0032*/ 	.short	0x0030
        /*0034*/ 	.byte	0x00, 0xf0, 0x11, 0x00


	//----- nvinfo : EIATTR_KPARAM_INFO
	.align		4
.L_41:
        /*0038*/ 	.byte	0x04, 0x17
        /*003a*/ 	.short	(.L_43 - .L_42)
.L_42:
        /*003c*/ 	.word	0x00000000
        /*0040*/ 	.short	0x0005
        /*0042*/ 	.short	0x0028
        /*0044*/ 	.byte	0x00, 0xf5, 0x21, 0x00


	//----- nvinfo : EIATTR_KPARAM_INFO
	.align		4
.L_43:
        /*0048*/ 	.byte	0x04, 0x17
        /*004a*/ 	.short	(.L_45 - .L_44)
.L_44:
        /*004c*/ 	.word	0x00000000
        /*0050*/ 	.short	0x0004
        /*0052*/ 	.short	0x0020
        /*0054*/ 	.byte	0x00, 0xf5, 0x21, 0x00


	//----- nvinfo : EIATTR_KPARAM_INFO
	.align		4
.L_45:
        /*0058*/ 	.byte	0x04, 0x17
        /*005a*/ 	.short	(.L_47 - .L_46)
.L_46:
        /*005c*/ 	.word	0x00000000
        /*0060*/ 	.short	0x0003
        /*0062*/ 	.short	0x0018
        /*0064*/ 	.byte	0x00, 0xf5, 0x21, 0x00


	//----- nvinfo : EIATTR_KPARAM_INFO
	.align		4
.L_47:
        /*0068*/ 	.byte	0x04, 0x17
        /*006a*/ 	.short	(.L_49 - .L_48)
.L_48:
        /*006c*/ 	.word	0x00000000
        /*0070*/ 	.short	0x0002
        /*0072*/ 	.short	0x0010
        /*0074*/ 	.byte	0x00, 0xf5, 0x21, 0x00


	//----- nvinfo : EIATTR_KPARAM_INFO
	.align		4
.L_49:
        /*0078*/ 	.byte	0x04, 0x17
        /*007a*/ 	.short	(.L_51 - .L_50)
.L_50:
        /*007c*/ 	.word	0x00000000
        /*0080*/ 	.short	0x0001
        /*0082*/ 	.short	0x0008
        /*0084*/ 	.byte	0x00, 0xf5, 0x21, 0x00


	//----- nvinfo : EIATTR_KPARAM_INFO
	.align		4
.L_51:
        /*0088*/ 	.byte	0x04, 0x17
        /*008a*/ 	.short	(.L_53 - .L_52)
.L_52:
        /*008c*/ 	.word	0x00000000
        /*0090*/ 	.short	0x0000
        /*0092*/ 	.short	0x0000
        /*0094*/ 	.byte	0x00, 0xf5, 0x21, 0x00


	//----- nvinfo : EIATTR_SPARSE_MMA_MASK
	.align		4
.L_53:
        /*0098*/ 	.byte	0x03, 0x50
        /*009a*/ 	.short	0x0000


	//----- nvinfo : EIATTR_MAXREG_COUNT
	.align		4
        /*009c*/ 	.byte	0x03, 0x1b
        /*009e*/ 	.short	0x00ff


	//----- nvinfo : EIATTR_MERCURY_ISA_VERSION
	.align		4
        /*00a0*/ 	.byte	0x03, 0x5f
        /*00a2*/ 	.short	0x0101


	//----- nvinfo : EIATTR_VRC_CTA_INIT_COUNT
	.align		4
        /*00a4*/ 	.byte	0x02, 0x4a
	.zero		1
	.zero		1


	//----- nvinfo : EIATTR_EXIT_INSTR_OFFSETS
	.align		4
        /*00a8*/ 	.byte	0x04, 0x1c
        /*00aa*/ 	.short	(.L_55 - .L_54)


	//   ....[0]....
.L_54:
        /*00ac*/ 	.word	0x00000010


	//----- nvinfo : EIATTR_CBANK_PARAM_SIZE
	.align		4
.L_55:
        /*00b0*/ 	.byte	0x03, 0x19
        /*00b2*/ 	.short	0x003c


	//----- nvinfo : EIATTR_PARAM_CBANK
	.align		4
        /*00b4*/ 	.byte	0x04, 0x0a
        /*00b6*/ 	.short	(.L_57 - .L_56)
	.align		4
.L_56:
        /*00b8*/ 	.word	index@(.nv.constant0._Z22fullyConnectedBackwardPKfS0_S0_PfS1_S1_iii)
        /*00bc*/ 	.short	0x0380
        /*00be*/ 	.short	0x003c


	//----- nvinfo : EIATTR_SW_WAR
	.align		4
.L_57:
        /*00c0*/ 	.byte	0x04, 0x36
        /*00c2*/ 	.short	(.L_59 - .L_58)
.L_58:
        /*00c4*/ 	.word	0x00000008
.L_59:


//--------------------- .nv.info._Z12reluBackwardPKfS0_Pfi --------------------------
	.section	.nv.info._Z12reluBackwardPKfS0_Pfi,"",@"SHT_CUDA_INFO"
	.sectionflags	@""
	.align	4


	//----- nvinfo : EIATTR_CUDA_API_VERSION
	.align		4
        /*0000*/ 	.byte	0x04, 0x37
        /*0002*/ 	.short	(.L_61 - .L_60)
.L_60:
        /*0004*/ 	.word	0x00000082


	//----- nvinfo : EIATTR_KPARAM_INFO
	.align		4
.L_61:
        /*0008*/ 	.byte	0x04, 0x17
        /*000a*/ 	.short	(.L_63 - .L_62)
.L_62:
        /*000c*/ 	.word	0x00000000
        /*0010*/ 	.short	0x0003
        /*0012*/ 	.short	0x0018
        /*0014*/ 	.byte	0x00, 0xf0, 0x11, 0x00


	//----- nvinfo : EIATTR_KPARAM_INFO
	.align		4
.L_63:
        /*0018*/ 	.byte	0x04, 0x17
        /*001a*/ 	.short	(.L_65 - .L_64)
.L_64:
        /*001c*/ 	.word	0x00000000
        /*0020*/ 	.short	0x0002
        /*0022*/ 	.short	0x0010
        /*0024*/ 	.byte	0x00, 0xf5, 0x21, 0x00


	//----- nvinfo : EIATTR_KPARAM_INFO
	.align		4
.L_65:
        /*0028*/ 	.byte	0x04, 0x17
        /*002a*/ 	.short	(.L_67 - .L_66)
.L_66:
        /*002c*/ 	.word	0x00000000
        /*0030*/ 	.short	0x0001
        /*0032*/ 	.short	0x0008
        /*0034*/ 	.byte	0x00, 0xf5, 0x21, 0x00


	//----- nvinfo : EIATTR_KPARAM_INFO
	.align		4
.L_67:
        /*0038*/ 	.byte	0x04, 0x17
        /*003a*/ 	.short	(.L_69 - .L_68)
.L_68:
        /*003c*/ 	.word	0x00000000
        /*0040*/ 	.short	0x0000
        /*0042*/ 	.short	0x0000
        /*0044*/ 	.byte	0x00, 0xf5, 0x21, 0x00


	//----- nvinfo : EIATTR_SPARSE_MMA_MASK
	.align		4
.L_69:
        /*0048*/ 	.byte	0x03, 0x50
        /*004a*/ 	.short	0x0000


	//----- nvinfo : EIATTR_MAXREG_COUNT
	.align		4
        /*004c*/ 	.byte	0x03, 0x1b
        /*004e*/ 	.short	0x00ff


	//----- nvinfo : EIATTR_MERCURY_ISA_VERSION
	.align		4
        /*0050*/ 	.byte	0x03, 0x5f
        /*0052*/ 	.short	0x0101


	//----- nvinfo : EIATTR_VRC_CTA_INIT_COUNT
	.align		4
        /*0054*/ 	.byte	0x02, 0x4a
	.zero		1
	.zero		1


	//----- nvinfo : EIATTR_EXIT_INSTR_OFFSETS
	.align		4
        /*0058*/ 	.byte	0x04, 0x1c
        /*005a*/ 	.short	(.L_71 - .L_70)


	//   ....[0]....
.L_70:
        /*005c*/ 	.word	0x00000010


	//----- nvinfo : EIATTR_CBANK_PARAM_SIZE
	.align		4
.L_71:
        /*0060*/ 	.byte	0x03, 0x19
        /*0062*/ 	.short	0x001c


	//----- nvinfo : EIATTR_PARAM_CBANK
	.align		4
        /*0064*/ 	.byte	0x04, 0x0a
        /*0066*/ 	.short	(.L_73 - .L_72)
	.align		4
.L_72:
        /*0068*/ 	.word	index@(.nv.constant0._Z12reluBackwardPKfS0_Pfi)
        /*006c*/ 	.short	0x0380
        /*006e*/ 	.short	0x001c


	//----- nvinfo : EIATTR_SW_WAR
	.align		4
.L_73:
        /*0070*/ 	.byte	0x04, 0x36
        /*0072*/ 	.short	(.L_75 - .L_74)
.L_74:
        /*0074*/ 	.word	0x00000008
.L_75:


//--------------------- .nv.callgraph             --------------------------
	.section	.nv.callgraph,"",@"SHT_CUDA_CALLGRAPH"
	.align	4
	.sectionentsize	8
	.align		4
        /*0000*/ 	.word	0x00000000
	.align		4
        /*0004*/ 	.word	0xffffffff
	.align		4
        /*0008*/ 	.word	0x00000000
	.align		4
        /*000c*/ 	.word	0xfffffffe
	.align		4
        /*0010*/ 	.word	0x00000000
	.align		4
        /*0014*/ 	.word	0xfffffffd
	.align		4
        /*0018*/ 	.word	0x00000000
	.align		4
        /*001c*/ 	.word	0xfffffffc


//--------------------- .text._Z9sgdUpdatePfPKfif --------------------------
	.section	.text._Z9sgdUpdatePfPKfif,"ax",@progbits
	.align	128
        .global         _Z9sgdUpdatePfPKfif
        .type           _Z9sgdUpdatePfPKfif,@function
        .size           _Z9sgdUpdatePfPKfif,(.L_x_3 - _Z9sgdUpdatePfPKfif)
        .other          _Z9sgdUpdatePfPKfif,@"STO_CUDA_ENTRY STV_DEFAULT"
_Z9sgdUpdatePfPKfif:
.text._Z9sgdUpdatePfPKfif:
[----:B------:R-:W-:Y:S01]  /*0000*/  LDC R1, c[0x0][0x37c] ;  /* 0x0000df00ff017b82 */ /* 0x000fe20000000800 */
[----:B------:R-:W-:Y:S05]  /*0010*/  EXIT ;  /* 0x000000000000794d */ /* 0x000fea0003800000 */
.L_x_0:
[----:B------:R-:W-:-:S00]  /*0020*/  BRA `(.L_x_0) ;  /* 0xfffffffc00fc7947 */ /* 0x000fc0000383ffff */
[----:B------:R-:W-:-:S00]  /*0030*/  NOP ;  /* 0x0000000000007918 */ /* 0x000fc00000000000 */
        /* <DEDUP_REMOVED lines=12> */
.L_x_3:


//--------------------- .text._Z22fullyConnectedBackwardPKfS0_S0_PfS1_S1_iii --------------------------
	.section	.text._Z22fullyConnectedBackwardPKfS0_S0_PfS1_S1_iii,"ax",@progbits
	.align	128
        .global         _Z22fullyConnectedBackwardPKfS0_S0_PfS1_S1_iii
        .type           _Z22fullyConnectedBackwardPKfS0_S0_PfS1_S1_iii,@function
        .size           _Z22fullyConnectedBackwardPKfS0_S0_PfS1_S1_iii,(.L_x_4 - _Z22fullyConnectedBackwardPKfS0_S0_PfS1_S1_iii)
        .other          _Z22fullyConnectedBackwardPKfS0_S0_PfS1_S1_iii,@"STO_CUDA_ENTRY STV_DEFAULT"
_Z22fullyConnectedBackwardPKfS0_S0_PfS1_S1_iii:
.text._Z22fullyConnectedBackwardPKfS0_S0_PfS1_S1_iii:
[----:B------:R-:W-:Y:S01]  /*0000*/  LDC R1, c[0x0][0x37c] ;  /* 0x0000df00ff017b82 */ /* 0x000fe20000000800 */
[----:B------:R-:W-:Y:S05]  /*0010*/  EXIT ;  /* 0x000000000000794d */ /* 0x000fea0003800000 */
.L_x_1:
        /* <DEDUP_REMOVED lines=14> */
.L_x_4:


//--------------------- .text._Z12reluBackwardPKfS0_Pfi --------------------------
	.section	.text._Z12reluBackwardPKfS0_Pfi,"ax",@progbits
	.align	128
        .global         _Z12reluBackwardPKfS0_Pfi
        .type           _Z12reluBackwardPKfS0_Pfi,@function
        .size           _Z12reluBackwardPKfS0_Pfi,(.L_x_5 - _Z12reluBackwardPKfS0_Pfi)
        .other          _Z12reluBackwardPKfS0_Pfi,@"STO_CUDA_ENTRY STV_DEFAULT"
_Z12reluBackwardPKfS0_Pfi:
.text._Z12reluBackwardPKfS0_Pfi:
[----:B------:R-:W-:Y:S01]  /*0000*/  LDC R1, c[0x0][0x37c] ;  /* 0x0000df00ff017b82 */ /* 0x000fe20000000800 */
[----:B------:R-:W-:Y:S05]  /*0010*/  EXIT ;  /* 0x000000000000794d */ /* 0x000fea0003800000 */
.L_x_2:
        /* <DEDUP_REMOVED lines=14> */
.L_x_5:


//--------------------- .nv.shared.reserved.0     --------------------------
	.section	.nv.shared.reserved.0,"aw",@nobits
	.weak		__nv_reservedSMEM_offset_0_alias
	.size		__nv_reservedSMEM_offset_0_alias, 0, 64
	.other		__nv_reservedSMEM_offset_0_alias,@"STO_CUDA_RESERVED_SHARED STV_DEFAULT"
__nv_reservedSMEM_offset_0_alias:
	.zero		0
	.zero		64


//--------------------- .nv.constant0._Z9sgdUpdatePfPKfif --------------------------
	.section	.nv.constant0._Z9sgdUpdatePfPKfif,"a",@progbits
	.sectionflags	@""
	.align	4
.nv.constant0._Z9sgdUpdatePfPKfif:
	.zero		920


//--------------------- .nv.constant0._Z22fullyConnectedBackwardPKfS0_S0_PfS1_S1_iii --------------------------
	.section	.nv.constant0._Z22fullyConnectedBackwardPKfS0_S0_PfS1_S1_iii,"a",@progbits
	.sectionflags	@""
	.align	4
.nv.constant0._Z22fullyConnectedBackwardPKfS0_S0_PfS1_S1_iii:
	.zero		956


//--------------------- .nv.constant0._Z12reluBackwardPKfS0_Pfi --------------------------
	.section	.nv.constant0._Z12reluBackwardPKfS0_Pfi,"a",@progbits
	.sectionflags	@""
	.align	4
.nv.constant0._Z12reluBackwardPKfS0_Pfi:
	.zero		924


//--------------------- SYMBOLS --------------------------

	.type		.nv.reservedSmem.offset0,@object
	.size		.nv.reservedSmem.offset0,0x4
